	.headerflags	@"EF_CUDA_TEXMODE_UNIFIED EF_CUDA_64BIT_ADDRESS EF_CUDA_ACCELERATORS EF_CUDA_SM90 EF_CUDA_VIRTUAL_SM(EF_CUDA_SM90)"
	.elftype	@"ET_EXEC"


//--------------------- .nv.info                  --------------------------
	.section	.nv.info,"",@"SHT_CUDA_INFO"
	.align	4


	//----- nvinfo : EIATTR_REGCOUNT
	.align		4
        /*0000*/ 	.byte	0x04, 0x2f
        /*0002*/ 	.short	(.L_3 - .L_2)
	.align		4
.L_2:
        /*0004*/ 	.word	index@(triton_poi_fused__native_batch_norm_legit_no_training_convolution_relu_9)
        /*0008*/ 	.word	0x00000020


	//----- nvinfo : EIATTR_MIN_STACK_SIZE
	.align		4
.L_3:
        /*000c*/ 	.byte	0x04, 0x12
        /*000e*/ 	.short	(.L_5 - .L_4)
	.align		4
.L_4:
        /*0010*/ 	.word	index@(triton_poi_fused__native_batch_norm_legit_no_training_convolution_relu_9)
        /*0014*/ 	.word	0x00000000


	//----- nvinfo : EIATTR_FRAME_SIZE
	.align		4
.L_5:
        /*0018*/ 	.byte	0x04, 0x11
        /*001a*/ 	.short	(.L_7 - .L_6)
	.align		4
.L_6:
        /*001c*/ 	.word	index@(triton_poi_fused__native_batch_norm_legit_no_training_convolution_relu_9)
        /*0020*/ 	.word	0x00000000


	//----- nvinfo : EIATTR_MIN_STACK_SIZE
	.align		4
.L_7:
        /*0024*/ 	.byte	0x04, 0x12
        /*0026*/ 	.short	(.L_9 - .L_8)
	.align		4
.L_8:
        /*0028*/ 	.word	index@(triton_poi_fused__native_batch_norm_legit_no_training_convolution_relu_9)
        /*002c*/ 	.word	0x00000000
.L_9:


//--------------------- .nv.info.triton_poi_fused__native_batch_norm_legit_no_training_convolution_relu_9 --------------------------
	.section	.nv.info.triton_poi_fused__native_batch_norm_legit_no_training_convolution_relu_9,"",@"SHT_CUDA_INFO"
	.sectionflags	@""
	.align	4


	//----- nvinfo : EIATTR_CUDA_API_VERSION
	.align		4
        /*0000*/ 	.byte	0x04, 0x37
        /*0002*/ 	.short	(.L_11 - .L_10)
.L_10:
        /*0004*/ 	.word	0x0000007c


	//----- nvinfo : EIATTR_KPARAM_INFO
	.align		4
.L_11:
        /*0008*/ 	.byte	0x04, 0x17
        /*000a*/ 	.short	(.L_13 - .L_12)
.L_12:
        /*000c*/ 	.word	0x00000000
        /*0010*/ 	.short	0x0007
        /*0012*/ 	.short	0x0038
        /*0014*/ 	.byte	0x00, 0xf0, 0x11, 0x00


	//----- nvinfo : EIATTR_KPARAM_INFO
	.align		4
.L_13:
        /*0018*/ 	.byte	0x04, 0x17
        /*001a*/ 	.short	(.L_15 - .L_14)
.L_14:
        /*001c*/ 	.word	0x00000000
        /*0020*/ 	.short	0x0006
        /*0022*/ 	.short	0x0030
        /*0024*/ 	.byte	0x00, 0xf4, 0x21, 0x00


	//----- nvinfo : EIATTR_KPARAM_INFO
	.align		4
.L_15:
        /*0028*/ 	.byte	0x04, 0x17
        /*002a*/ 	.short	(.L_17 - .L_16)
.L_16:
        /*002c*/ 	.word	0x00000000
        /*0030*/ 	.short	0x0005
        /*0032*/ 	.short	0x0028
        /*0034*/ 	.byte	0x00, 0xf4, 0x21, 0x00


	//----- nvinfo : EIATTR_KPARAM_INFO
	.align		4
.L_17:
        /*0038*/ 	.byte	0x04, 0x17
        /*003a*/ 	.short	(.L_19 - .L_18)
.L_18:
        /*003c*/ 	.word	0x00000000
        /*0040*/ 	.short	0x0004
        /*0042*/ 	.short	0x0020
        /*0044*/ 	.byte	0x00, 0xf4, 0x21, 0x00


	//----- nvinfo : EIATTR_KPARAM_INFO
	.align		4
.L_19:
        /*0048*/ 	.byte	0x04, 0x17
        /*004a*/ 	.short	(.L_21 - .L_20)
.L_20:
        /*004c*/ 	.word	0x00000000
        /*0050*/ 	.short	0x0003
        /*0052*/ 	.short	0x0018
        /*0054*/ 	.byte	0x00, 0xf4, 0x21, 0x00


	//----- nvinfo : EIATTR_KPARAM_INFO
	.align		4
.L_21:
        /*0058*/ 	.byte	0x04, 0x17
        /*005a*/ 	.short	(.L_23 - .L_22)
.L_22:
        /*005c*/ 	.word	0x00000000
        /*0060*/ 	.short	0x0002
        /*0062*/ 	.short	0x0010
        /*0064*/ 	.byte	0x00, 0xf4, 0x21, 0x00


	//----- nvinfo : EIATTR_KPARAM_INFO
	.align		4
.L_23:
        /*0068*/ 	.byte	0x04, 0x17
        /*006a*/ 	.short	(.L_25 - .L_24)
.L_24:
        /*006c*/ 	.word	0x00000000
        /*0070*/ 	.short	0x0001
        /*0072*/ 	.short	0x0008
        /*0074*/ 	.byte	0x00, 0xf4, 0x21, 0x00


	//----- nvinfo : EIATTR_KPARAM_INFO
	.align		4
.L_25:
        /*0078*/ 	.byte	0x04, 0x17
        /*007a*/ 	.short	(.L_27 - .L_26)
.L_26:
        /*007c*/ 	.word	0x00000000
        /*0080*/ 	.short	0x0000
        /*0082*/ 	.short	0x0000
        /*0084*/ 	.byte	0x00, 0xf4, 0x21, 0x00


	//----- nvinfo : EIATTR_SPARSE_MMA_MASK
	.align		4
.L_27:
        /*0088*/ 	.byte	0x03, 0x50
        /*008a*/ 	.short	0x0000


	//----- nvinfo : EIATTR_MAXREG_COUNT
	.align		4
        /*008c*/ 	.byte	0x03, 0x1b
        /*008e*/ 	.short	0x00ff


	//----- nvinfo : EIATTR_EXIT_INSTR_OFFSETS
	.align		4
        /*0090*/ 	.byte	0x04, 0x1c
        /*0092*/ 	.short	(.L_29 - .L_28)


	//   ....[0]....
.L_28:
        /*0094*/ 	.word	0x000007b0


	//----- nvinfo : EIATTR_REQNTID
	.align		4
.L_29:
        /*0098*/ 	.byte	0x04, 0x10
        /*009a*/ 	.short	(.L_31 - .L_30)
.L_30:
        /*009c*/ 	.word	0x00000080
        /*00a0*/ 	.word	0x00000001
        /*00a4*/ 	.word	0x00000001


	//----- nvinfo : EIATTR_CBANK_PARAM_SIZE
	.align		4
.L_31:
        /*00a8*/ 	.byte	0x03, 0x19
        /*00aa*/ 	.short	0x003c


	//----- nvinfo : EIATTR_PARAM_CBANK
	.align		4
        /*00ac*/ 	.byte	0x04, 0x0a
        /*00ae*/ 	.short	(.L_33 - .L_32)
	.align		4
.L_32:
        /*00b0*/ 	.word	index@(.nv.constant0.triton_poi_fused__native_batch_norm_legit_no_training_convolution_relu_9)
        /*00b4*/ 	.short	0x0210
        /*00b6*/ 	.short	0x003c


	//----- nvinfo : EIATTR_SW_WAR
	.align		4
.L_33:
        /*00b8*/ 	.byte	0x04, 0x36
        /*00ba*/ 	.short	(.L_35 - .L_34)
.L_34:
        /*00bc*/ 	.word	0x00000008
.L_35:


//--------------------- .nv.callgraph             --------------------------
	.section	.nv.callgraph,"",@"SHT_CUDA_CALLGRAPH"
	.align	4
	.sectionentsize	8
	.align		4
        /*0000*/ 	.word	0x00000000
	.align		4
        /*0004*/ 	.word	0xffffffff
	.align		4
        /*0008*/ 	.word	0x00000000
	.align		4
        /*000c*/ 	.word	0xfffffffe
	.align		4
        /*0010*/ 	.word	0x00000000
	.align		4
        /*0014*/ 	.word	0xfffffffd
	.align		4
        /*0018*/ 	.word	0x00000000
	.align		4
        /*001c*/ 	.word	0xfffffffc


//--------------------- .nv.constant4             --------------------------
	.section	.nv.constant4,"a",@progbits
	.align	8
	.align		8
.nv.constant4:
        /*0000*/ 	.dword	_$_str
	.align		8
        /*0008*/ 	.dword	_$_str_$_2


//--------------------- .text.triton_poi_fused__native_batch_norm_legit_no_training_convolution_relu_9 --------------------------
	.section	.text.triton_poi_fused__native_batch_norm_legit_no_training_convolution_relu_9,"ax",@progbits
	.align	128
        .global         triton_poi_fused__native_batch_norm_legit_no_training_convolution_relu_9
        .type           triton_poi_fused__native_batch_norm_legit_no_training_convolution_relu_9,@function
        .size           triton_poi_fused__native_batch_norm_legit_no_training_convolution_relu_9,(.L_x_1 - triton_poi_fused__native_batch_norm_legit_no_training_convolution_relu_9)
        .other          triton_poi_fused__native_batch_norm_legit_no_training_convolution_relu_9,@"STO_CUDA_ENTRY STV_DEFAULT"
triton_poi_fused__native_batch_norm_legit_no_training_convolution_relu_9:
.text.triton_poi_fused__native_batch_norm_legit_no_training_convolution_relu_9:
[----:B------:R-:W-:Y:S01]  /*0000*/  LDC R1, c[0x0][0x28] ;  /* 0x00000a00ff017b82 */ /* 0x000fe20000000800 */
[----:B------:R-:W1:Y:S01]  /*0010*/  S2R R0, SR_TID.X ;  /* 0x0000000000007919 */ /* 0x000e620000002100 */
[----:B------:R-:W-:-:S06]  /*0020*/  ULDC.64 UR4, c[0x0][0x208] ;  /* 0x0000820000047ab9 */ /* 0x000fcc0000000a00 */
[----:B------:R-:W2:Y:S01]  /*0030*/  LDC.64 R28, c[0x0][0x218] ;  /* 0x00008600ff1c7b82 */ /* 0x000ea20000000a00 */
[----:B------:R-:W3:Y:S07]  /*0040*/  S2R R5, SR_CTAID.X ;  /* 0x0000000000057919 */ /* 0x000eee0000002500 */
[----:B------:R-:W4:Y:S08]  /*0050*/  LDC.64 R26, c[0x0][0x220] ;  /* 0x00008800ff1a7b82 */ /* 0x000f300000000a00 */
[----:B------:R-:W5:Y:S01]  /*0060*/  LDC.64 R22, c[0x0][0x230] ;  /* 0x00008c00ff167b82 */ /* 0x000f620000000a00 */
[----:B-1----:R-:W-:-:S02]  /*0070*/  SHF.L.U32 R0, R0, 0x2, RZ ;  /* 0x0000000200007819 */ /* 0x002fc400000006ff */
[----:B---3--:R-:W-:Y:S02]  /*0080*/  SHF.R.S32.HI R3, RZ, 0x15, R5 ;  /* 0x00000015ff037819 */ /* 0x008fe40000011405 */
[----:B------:R-:W-:Y:S02]  /*0090*/  LOP3.LUT R0, R0, 0x1fc, RZ, 0xc0, !PT ;  /* 0x000001fc00007812 */ /* 0x000fe400078ec0ff */
[----:B------:R-:W-:Y:S02]  /*00a0*/  SGXT R3, R3, 0x1 ;  /* 0x000000010303781a */ /* 0x000fe40000000200 */
[----:B------:R-:W-:Y:S02]  /*00b0*/  LEA R0, R5, R0, 0xa ;  /* 0x0000000005007211 */ /* 0x000fe400078e50ff */
[----:B------:R-:W1:Y:S02]  /*00c0*/  LDC.64 R4, c[0x0][0x228] ;  /* 0x00008a00ff047b82 */ /* 0x000e640000000a00 */
[----:B------:R-:W-:-:S04]  /*00d0*/  LEA.HI R3, R3, R0, RZ, 0x8 ;  /* 0x0000000003037211 */ /* 0x000fc800078f40ff */
[----:B------:R-:W-:Y:S02]  /*00e0*/  SHF.R.S32.HI R9, RZ, 0x8, R3 ;  /* 0x00000008ff097819 */ /* 0x000fe40000011403 */
[----:B------:R-:W-:Y:S02]  /*00f0*/  IADD3 R3, R3, 0x200, RZ ;  /* 0x0000020003037810 */ /* 0x000fe40007ffe0ff */
[----:B------:R-:W-:Y:S02]  /*0100*/  LEA.HI R2, R9, R9, RZ, 0x7 ;  /* 0x0000000909027211 */ /* 0x000fe400078f38ff */
[----:B------:R-:W-:Y:S02]  /*0110*/  SHF.R.S32.HI R3, RZ, 0x8, R3 ;  /* 0x00000008ff037819 */ /* 0x000fe40000011403 */
[----:B------:R-:W-:Y:S02]  /*0120*/  LOP3.LUT R2, R2, 0xffffff80, RZ, 0xc0, !PT ;  /* 0xffffff8002027812 */ /* 0x000fe400078ec0ff */
[----:B------:R-:W-:-:S02]  /*0130*/  LEA.HI R6, R3, R3, RZ, 0x7 ;  /* 0x0000000303067211 */ /* 0x000fc400078f38ff */
[----:B------:R-:W-:Y:S02]  /*0140*/  IADD3 R9, R9, -R2, RZ ;  /* 0x8000000209097210 */ /* 0x000fe40007ffe0ff */
[----:B------:R-:W-:-:S04]  /*0150*/  LOP3.LUT R6, R6, 0xffffff80, RZ, 0xc0, !PT ;  /* 0xffffff8006067812 */ /* 0x000fc800078ec0ff */
[----:B------:R-:W-:Y:S01]  /*0160*/  IADD3 R3, R3, -R6, RZ ;  /* 0x8000000603037210 */ /* 0x000fe20007ffe0ff */
[--C-:B-1----:R-:W-:Y:S01]  /*0170*/  IMAD.WIDE R12, R9, 0x4, R4.reuse ;  /* 0x00000004090c7825 */ /* 0x102fe200078e0204 */
[----:B------:R-:W1:Y:S03]  /*0180*/  LDC.64 R6, c[0x0][0x210] ;  /* 0x00008400ff067b82 */ /* 0x000e660000000a00 */
[----:B------:R-:W-:Y:S01]  /*0190*/  IMAD.WIDE R24, R3, 0x4, R4 ;  /* 0x0000000403187825 */ /* 0x000fe200078e0204 */
[----:B------:R-:W3:Y:S04]  /*01a0*/  LDG.E.EL R21, desc[UR4][R12.64] ;  /* 0x000000040c157981 */ /* 0x000ee8000c2e1900 */
[----:B------:R-:W5:Y:S01]  /*01b0*/  LDC.64 R4, c[0x0][0x238] ;  /* 0x00008e00ff047b82 */ /* 0x000f620000000a00 */
[----:B------:R-:W3:Y:S01]  /*01c0*/  LDG.E.EL R24, desc[UR4][R24.64] ;  /* 0x0000000418187981 */ /* 0x000ee2000c2e1900 */
[----:B--2---:R-:W-:-:S05]  /*01d0*/  IMAD.WIDE R10, R9, 0x4, R28 ;  /* 0x00000004090a7825 */ /* 0x004fca00078e021c */
[----:B------:R4:W2:Y:S01]  /*01e0*/  LDG.E.EL R19, desc[UR4][R10.64] ;  /* 0x000000040a137981 */ /* 0x0008a2000c2e1900 */
[----:B-1----:R-:W-:-:S04]  /*01f0*/  IMAD.WIDE R6, R0, 0x4, R6 ;  /* 0x0000000400067825 */ /* 0x002fc800078e0206 */
[C---:B----4-:R-:W-:Y:S01]  /*0200*/  IMAD.WIDE R10, R9.reuse, 0x4, R26 ;  /* 0x00000004090a7825 */ /* 0x050fe200078e021a */
[----:B------:R-:W2:Y:S04]  /*0210*/  LDG.E.128 R12, desc[UR4][R6.64] ;  /* 0x00000004060c7981 */ /* 0x000ea8000c1e1d00 */
[----:B------:R-:W4:Y:S01]  /*0220*/  LDG.E.EL R18, desc[UR4][R10.64] ;  /* 0x000000040a127981 */ /* 0x000f22000c2e1900 */
[----:B-----5:R-:W-:-:S04]  /*0230*/  IMAD.WIDE R16, R9, 0x4, R22 ;  /* 0x0000000409107825 */ /* 0x020fc800078e0216 */
[----:B0-----:R-:W-:Y:S02]  /*0240*/  IMAD.WIDE R8, R9, 0x4, R4 ;  /* 0x0000000409087825 */ /* 0x001fe400078e0204 */
[----:B------:R-:W5:Y:S02]  /*0250*/  LDG.E.EL R17, desc[UR4][R16.64] ;  /* 0x0000000410117981 */ /* 0x000f64000c2e1900 */
[C---:B------:R-:W-:Y:S02]  /*0260*/  IMAD.WIDE R28, R3.reuse, 0x4, R28 ;  /* 0x00000004031c7825 */ /* 0x040fe400078e021c */
[----:B------:R-:W5:Y:S02]  /*0270*/  LDG.E.EL R20, desc[UR4][R8.64] ;  /* 0x0000000408147981 */ /* 0x000f64000c2e1900 */
[C---:B------:R-:W-:Y:S02]  /*0280*/  IMAD.WIDE R26, R3.reuse, 0x4, R26 ;  /* 0x00000004031a7825 */ /* 0x040fe400078e021a */
[----:B------:R0:W5:Y:S04]  /*0290*/  LDG.E.EL R16, desc[UR4][R28.64] ;  /* 0x000000041c107981 */ /* 0x000168000c2e1900 */
[----:B------:R-:W5:Y:S01]  /*02a0*/  LDG.E.128 R8, desc[UR4][R6.64+0x800] ;  /* 0x0008000406087981 */ /* 0x000f62000c1e1d00 */
[----:B------:R-:W-:-:S03]  /*02b0*/  IMAD.WIDE R4, R3, 0x4, R4 ;  /* 0x0000000403047825 */ /* 0x000fc600078e0204 */
[----:B------:R-:W5:Y:S01]  /*02c0*/  LDG.E.EL R2, desc[UR4][R26.64] ;  /* 0x000000041a027981 */ /* 0x000f62000c2e1900 */
[----:B------:R-:W-:-:S03]  /*02d0*/  IMAD.WIDE R22, R3, 0x4, R22 ;  /* 0x0000000403167825 */ /* 0x000fc600078e0216 */
[----:B------:R-:W5:Y:S04]  /*02e0*/  LDG.E.EL R4, desc[UR4][R4.64] ;  /* 0x0000000404047981 */ /* 0x000f68000c2e1900 */
[----:B------:R1:W5:Y:S01]  /*02f0*/  LDG.E.EL R3, desc[UR4][R22.64] ;  /* 0x0000000416037981 */ /* 0x000362000c2e1900 */
[----:B---3--:R-:W-:Y:S01]  /*0300*/  FADD R21, R21, 9.9999997473787516356e-06 ;  /* 0x3727c5ac15157421 */ /* 0x008fe20000000000 */
[----:B------:R-:W-:-:S03]  /*0310*/  FADD R24, R24, 9.9999997473787516356e-06 ;  /* 0x3727c5ac18187421 */ /* 0x000fc60000000000 */
[----:B------:R-:W3:Y:S08]  /*0320*/  MUFU.SQRT R25, R21 ;  /* 0x0000001500197308 */ /* 0x000ef00000002000 */
[----:B0-----:R-:W0:Y:S01]  /*0330*/  MUFU.SQRT R28, R24 ;  /* 0x00000018001c7308 */ /* 0x001e220000002000 */
[C---:B---3--:R-:W-:Y:S02]  /*0340*/  FSETP.GT.AND P0, PT, R25.reuse, 8.50705917302346158658e+37, PT ;  /* 0x7e8000001900780b */ /* 0x048fe40003f04000 */
[----:B------:R-:W-:-:S02]  /*0350*/  FSETP.GEU.AND P2, PT, R25, 1.175494350822287508e-38, PT ;  /* 0x008000001900780b */ /* 0x000fc40003f4e000 */
[C---:B0-----:R-:W-:Y:S02]  /*0360*/  FSETP.GT.AND P1, PT, R28.reuse, 8.50705917302346158658e+37, PT ;  /* 0x7e8000001c00780b */ /* 0x041fe40003f24000 */
[----:B------:R-:W-:-:S07]  /*0370*/  FSETP.GEU.AND P3, PT, R28, 1.175494350822287508e-38, PT ;  /* 0x008000001c00780b */ /* 0x000fce0003f6e000 */
[----:B------:R-:W-:Y:S01]  /*0380*/  @P0 FMUL R25, R25, 0.25 ;  /* 0x3e80000019190820 */ /* 0x000fe20000400000 */
[----:B------:R-:W-:-:S03]  /*0390*/  HFMA2.MMA R24, -RZ, RZ, 1.625, 0 ;  /* 0x3e800000ff187435 */ /* 0x000fc600000001ff */
[----:B------:R-:W-:Y:S01]  /*03a0*/  @!P2 FMUL R25, R25, 16777216 ;  /* 0x4b8000001919a820 */ /* 0x000fe20000400000 */
[----:B------:R-:W-:-:S04]  /*03b0*/  @P1 FMUL R28, R28, 0.25 ;  /* 0x3e8000001c1c1820 */ /* 0x000fc80000400000 */
[----:B------:R-:W-:Y:S01]  /*03c0*/  @!P3 FMUL R28, R28, 16777216 ;  /* 0x4b8000001c1cb820 */ /* 0x000fe20000400000 */
[----:B------:R-:W0:Y:S01]  /*03d0*/  MUFU.RCP R25, R25 ;  /* 0x0000001900197308 */ /* 0x000e220000001000 */
[----:B-1----:R-:W-:-:S07]  /*03e0*/  FSEL R22, R24, 1, P0 ;  /* 0x3f80000018167808 */ /* 0x002fce0000000000 */
[----:B------:R1:W3:Y:S01]  /*03f0*/  MUFU.RCP R5, R28 ;  /* 0x0000001c00057308 */ /* 0x0002e20000001000 */
[----:B------:R-:W-:Y:S01]  /*0400*/  FSEL R24, R24, 1, P1 ;  /* 0x3f80000018187808 */ /* 0x000fe20000800000 */
[----:B------:R-:W-:Y:S01]  /*0410*/  @!P2 FMUL R22, R22, 16777216 ;  /* 0x4b8000001616a820 */ /* 0x000fe20000400000 */
[--C-:B--2---:R-:W-:Y:S01]  /*0420*/  FADD R13, R13, R19.reuse ;  /* 0x000000130d0d7221 */ /* 0x104fe20000000000 */
[--C-:B------:R-:W-:Y:S01]  /*0430*/  FADD R12, R12, R19.reuse ;  /* 0x000000130c0c7221 */ /* 0x100fe20000000000 */
[--C-:B------:R-:W-:Y:S01]  /*0440*/  FADD R14, R14, R19.reuse ;  /* 0x000000130e0e7221 */ /* 0x100fe20000000000 */
[----:B------:R-:W-:Y:S01]  /*0450*/  @!P3 FMUL R24, R24, 16777216 ;  /* 0x4b8000001818b820 */ /* 0x000fe20000400000 */
[----:B------:R-:W-:Y:S01]  /*0460*/  FADD R15, R15, R19 ;  /* 0x000000130f0f7221 */ /* 0x000fe20000000000 */
[----:B0-----:R-:W-:Y:S01]  /*0470*/  FMUL R21, R25, R22 ;  /* 0x0000001619157220 */ /* 0x001fe20000400000 */
[C---:B----4-:R-:W-:Y:S01]  /*0480*/  FADD R22, -R18.reuse, R12 ;  /* 0x0000000c12167221 */ /* 0x050fe20000000100 */
[C---:B------:R-:W-:Y:S01]  /*0490*/  FADD R26, -R18.reuse, R14 ;  /* 0x0000000e121a7221 */ /* 0x040fe20000000100 */
[C---:B-1----:R-:W-:Y:S01]  /*04a0*/  FADD R28, -R18.reuse, R15 ;  /* 0x0000000f121c7221 */ /* 0x042fe20000000100 */
[----:B---3--:R-:W-:Y:S01]  /*04b0*/  FMUL R5, R5, R24 ;  /* 0x0000001805057220 */ /* 0x008fe20000400000 */
[----:B------:R-:W-:-:S02]  /*04c0*/  FADD R24, -R18, R13 ;  /* 0x0000000d12187221 */ /* 0x000fc40000000100 */
[----:B------:R-:W0:Y:S01]  /*04d0*/  LDC.64 R18, c[0x0][0x240] ;  /* 0x00009000ff127b82 */ /* 0x000e220000000a00 */
[C---:B------:R-:W-:Y:S01]  /*04e0*/  FMUL R27, R21.reuse, R22 ;  /* 0x00000016151b7220 */ /* 0x040fe20000400000 */
[C---:B------:R-:W-:Y:S01]  /*04f0*/  FMUL R24, R21.reuse, R24 ;  /* 0x0000001815187220 */ /* 0x040fe20000400000 */
[C---:B------:R-:W-:Y:S01]  /*0500*/  FMUL R23, R21.reuse, R26 ;  /* 0x0000001a15177220 */ /* 0x040fe20000400000 */
[----:B------:R-:W-:Y:S01]  /*0510*/  FMUL R25, R21, R28 ;  /* 0x0000001c15197220 */ /* 0x000fe20000400000 */
[--C-:B-----5:R-:W-:Y:S01]  /*0520*/  FADD R9, R9, R16.reuse ;  /* 0x0000001009097221 */ /* 0x120fe20000000000 */
[--C-:B------:R-:W-:Y:S01]  /*0530*/  FADD R8, R8, R16.reuse ;  /* 0x0000001008087221 */ /* 0x100fe20000000000 */
[--C-:B------:R-:W-:Y:S01]  /*0540*/  FADD R10, R10, R16.reuse ;  /* 0x000000100a0a7221 */ /* 0x100fe20000000000 */
[----:B------:R-:W-:Y:S01]  /*0550*/  FADD R11, R11, R16 ;  /* 0x000000100b0b7221 */ /* 0x000fe20000000000 */
[C-C-:B------:R-:W-:Y:S01]  /*0560*/  FFMA R22, R17.reuse, R24, R20.reuse ;  /* 0x0000001811167223 */ /* 0x140fe20000000014 */
[C-C-:B------:R-:W-:Y:S01]  /*0570*/  FFMA R21, R17.reuse, R27, R20.reuse ;  /* 0x0000001b11157223 */ /* 0x140fe20000000014 */
[C-C-:B------:R-:W-:Y:S01]  /*0580*/  FFMA R23, R17.reuse, R23, R20.reuse ;  /* 0x0000001711177223 */ /* 0x140fe20000000014 */
[----:B------:R-:W-:Y:S01]  /*0590*/  FFMA R17, R17, R25, R20 ;  /* 0x0000001911117223 */ /* 0x000fe20000000014 */
[C---:B------:R-:W-:Y:S01]  /*05a0*/  FADD R20, -R2.reuse, R9 ;  /* 0x0000000902147221 */ /* 0x040fe20000000100 */
[C---:B------:R-:W-:Y:S01]  /*05b0*/  FADD R16, -R2.reuse, R8 ;  /* 0x0000000802107221 */ /* 0x040fe20000000100 */
[C---:B------:R-:W-:Y:S01]  /*05c0*/  FADD R24, -R2.reuse, R10 ;  /* 0x0000000a02187221 */ /* 0x040fe20000000100 */
[----:B------:R-:W-:Y:S01]  /*05d0*/  FADD R2, -R2, R11 ;  /* 0x0000000b02027221 */ /* 0x000fe20000000100 */
[C---:B------:R-:W-:Y:S01]  /*05e0*/  FMUL R20, R5.reuse, R20 ;  /* 0x0000001405147220 */ /* 0x040fe20000400000 */
[C---:B------:R-:W-:Y:S01]  /*05f0*/  FMUL R29, R5.reuse, R16 ;  /* 0x00000010051d7220 */ /* 0x040fe20000400000 */
[C---:B------:R-:W-:Y:S01]  /*0600*/  FMUL R27, R5.reuse, R24 ;  /* 0x00000018051b7220 */ /* 0x040fe20000400000 */
[----:B------:R-:W-:Y:S01]  /*0610*/  FMUL R25, R5, R2 ;  /* 0x0000000205197220 */ /* 0x000fe20000400000 */
[C-C-:B------:R-:W-:Y:S01]  /*0620*/  FFMA R5, R3.reuse, R20, R4.reuse ;  /* 0x0000001403057223 */ /* 0x140fe20000000004 */
[C-C-:B------:R-:W-:Y:S01]  /*0630*/  FFMA R20, R3.reuse, R29, R4.reuse ;  /* 0x0000001d03147223 */ /* 0x140fe20000000004 */
[C-C-:B------:R-:W-:Y:S01]  /*0640*/  FFMA R24, R3.reuse, R27, R4.reuse ;  /* 0x0000001b03187223 */ /* 0x140fe20000000004 */
[----:B------:R-:W-:Y:S01]  /*0650*/  FFMA R25, R3, R25, R4 ;  /* 0x0000001903197223 */ /* 0x000fe20000000004 */
[----:B------:R-:W-:Y:S01]  /*0660*/  FSETP.GEU.AND P6, PT, R17, RZ, PT ;  /* 0x000000ff1100720b */ /* 0x000fe20003fce000 */
[----:B0-----:R-:W-:Y:S01]  /*0670*/  IMAD.WIDE R2, R0, 0x4, R18 ;  /* 0x0000000400027825 */ /* 0x001fe200078e0212 */
[----:B------:R-:W-:-:S02]  /*0680*/  FSETP.GEU.AND P0, PT, R23, RZ, PT ;  /* 0x000000ff1700720b */ /* 0x000fc40003f0e000 */
[----:B------:R-:W-:Y:S02]  /*0690*/  FSETP.GEU.AND P1, PT, R22, RZ, PT ;  /* 0x000000ff1600720b */ /* 0x000fe40003f2e000 */
[----:B------:R-:W-:Y:S02]  /*06a0*/  FSETP.GEU.AND P2, PT, R21, RZ, PT ;  /* 0x000000ff1500720b */ /* 0x000fe40003f4e000 */
[----:B------:R-:W-:Y:S02]  /*06b0*/  SEL R19, R17, RZ, P6 ;  /* 0x000000ff11137207 */ /* 0x000fe40003000000 */
[----:B------:R-:W-:Y:S02]  /*06c0*/  FSETP.GEU.AND P3, PT, R25, RZ, PT ;  /* 0x000000ff1900720b */ /* 0x000fe40003f6e000 */
[----:B------:R-:W-:Y:S02]  /*06d0*/  FSETP.GEU.AND P4, PT, R24, RZ, PT ;  /* 0x000000ff1800720b */ /* 0x000fe40003f8e000 */
[----:B------:R-:W-:-:S02]  /*06e0*/  FSETP.GEU.AND P5, PT, R5, RZ, PT ;  /* 0x000000ff0500720b */ /* 0x000fc40003fae000 */
[----:B------:R-:W-:Y:S02]  /*06f0*/  FSETP.GEU.AND P6, PT, R20, RZ, PT ;  /* 0x000000ff1400720b */ /* 0x000fe40003fce000 */
[----:B------:R-:W-:Y:S02]  /*0700*/  SEL R18, R23, RZ, P0 ;  /* 0x000000ff17127207 */ /* 0x000fe40000000000 */
[----:B------:R-:W-:Y:S02]  /*0710*/  SEL R17, R22, RZ, P1 ;  /* 0x000000ff16117207 */ /* 0x000fe40000800000 */
[----:B------:R-:W-:Y:S02]  /*0720*/  SEL R16, R21, RZ, P2 ;  /* 0x000000ff15107207 */ /* 0x000fe40001000000 */
[----:B------:R-:W-:Y:S02]  /*0730*/  SEL R23, R25, RZ, P3 ;  /* 0x000000ff19177207 */ /* 0x000fe40001800000 */
[----:B------:R-:W-:-:S02]  /*0740*/  SEL R22, R24, RZ, P4 ;  /* 0x000000ff18167207 */ /* 0x000fc40002000000 */
[----:B------:R-:W-:Y:S02]  /*0750*/  SEL R21, R5, RZ, P5 ;  /* 0x000000ff05157207 */ /* 0x000fe40002800000 */
[----:B------:R-:W-:Y:S01]  /*0760*/  SEL R20, R20, RZ, P6 ;  /* 0x000000ff14147207 */ /* 0x000fe20003000000 */
[----:B------:R-:W-:Y:S04]  /*0770*/  STG.E.128 desc[UR4][R6.64], R12 ;  /* 0x0000000c06007986 */ /* 0x000fe8000c101d04 */
[----:B------:R-:W-:Y:S04]  /*0780*/  STG.E.128 desc[UR4][R6.64+0x800], R8 ;  /* 0x0008000806007986 */ /* 0x000fe8000c101d04 */
[----:B------:R-:W-:Y:S04]  /*0790*/  STG.E.128 desc[UR4][R2.64], R16 ;  /* 0x0000001002007986 */ /* 0x000fe8000c101d04 */
[----:B------:R-:W-:Y:S01]  /*07a0*/  STG.E.128 desc[UR4][R2.64+0x800], R20 ;  /* 0x0008001402007986 */ /* 0x000fe2000c101d04 */
[----:B------:R-:W-:Y:S05]  /*07b0*/  EXIT ;  /* 0x000000000000794d */ /* 0x000fea0003800000 */
.L_x_0:
[----:B------:R-:W-:-:S00]  /*07c0*/  BRA `(.L_x_0) ;  /* 0xfffffffc00fc7947 */ /* 0x000fc0000383ffff */
[----:B------:R-:W-:-:S00]  /*07d0*/  NOP ;  /* 0x0000000000007918 */ /* 0x000fc00000000000 */
        /* <DEDUP_REMOVED lines=10> */
.L_x_1:


//--------------------- .nv.global.init           --------------------------
	.section	.nv.global.init,"aw",@progbits
.nv.global.init:
	.type		_$_str,@object
	.size		_$_str,(_$_str_$_2 - _$_str)
_$_str:
        /*0000*/ 	.byte	0x5f, 0x5f, 0x43, 0x55, 0x44, 0x41, 0x5f, 0x46, 0x54, 0x5a, 0x00
	.type		_$_str_$_2,@object
	.size		_$_str_$_2,(.L_1 - _$_str_$_2)
_$_str_$_2:
        /*000b*/ 	.byte	0x5f, 0x5f, 0x43, 0x55, 0x44, 0x41, 0x5f, 0x50, 0x52, 0x45, 0x43, 0x5f, 0x53, 0x51, 0x52, 0x54
        /*001b*/ 	.byte	0x00
.L_1:


//--------------------- .nv.constant0.triton_poi_fused__native_batch_norm_legit_no_training_convolution_relu_9 --------------------------
	.section	.nv.constant0.triton_poi_fused__native_batch_norm_legit_no_training_convolution_relu_9,"a",@progbits
	.sectionflags	@""
	.align	4
.nv.constant0.triton_poi_fused__native_batch_norm_legit_no_training_convolution_relu_9:
	.zero		588
